//
// Generated by NVIDIA NVVM Compiler
//
// Compiler Build ID: CL-36424714
// Cuda compilation tools, release 13.0, V13.0.88
// Based on NVVM 20.0.0
//

.version 9.0
.target sm_100
.address_size 64

	// .globl	_Z8identitylPiS_

.visible .entry _Z8identitylPiS_(
	.param .u64 _Z8identitylPiS__param_0,
	.param .u64 .ptr .align 1 _Z8identitylPiS__param_1,
	.param .u64 .ptr .align 1 _Z8identitylPiS__param_2
)
{
	.reg .pred 	%p<2>;
	.reg .b32 	%r<5>;
	.reg .b64 	%rd<12>;

	ld.param.u64 	%rd4, [_Z8identitylPiS__param_0];
	ld.param.u64 	%rd2, [_Z8identitylPiS__param_1];
	ld.param.u64 	%rd3, [_Z8identitylPiS__param_2];
	mov.u32 	%r1, %tid.x;
	cvt.u64.u32 	%rd5, %r1;
	mov.u32 	%r2, %ctaid.x;
	mov.u32 	%r3, %ntid.x;
	mul.wide.u32 	%rd6, %r2, %r3;
	add.s64 	%rd1, %rd6, %rd5;
	setp.ge.s64 	%p1, %rd1, %rd4;
	@%p1 bra 	$L__BB0_2;
	cvta.to.global.u64 	%rd7, %rd2;
	cvta.to.global.u64 	%rd8, %rd3;
	shl.b64 	%rd9, %rd1, 2;
	add.s64 	%rd10, %rd7, %rd9;
	ld.global.u32 	%r4, [%rd10];
	add.s64 	%rd11, %rd8, %rd9;
	st.global.u32 	[%rd11], %r4;
$L__BB0_2:
	ret;

}


// ===== COMPILED SASS (sm_100) =====

	.target	sm_100

	.elftype	@"ET_EXEC"


//--------------------- .note.nv.tkinfo           --------------------------
	.section	.note.nv.tkinfo,"",@"SHT_NOTE"
	.sectionflags	@"SHF_NOTE_NV_TKINFO"
	.tkinfo
        /*0018*/ 	.word	0x00000002
        /*0030*/ 	.string	""
        /*0030*/ 	.string	"ptxas"
        /*0030*/ 	.string	"Cuda compilation tools, release 13.0, V13.0.88"
        /*0030*/ 	.string	"Build cuda_13.0.r13.0/compiler.36424714_0"
        /*0030*/ 	.string	"-arch sm_100 -m 64 "



//--------------------- .note.nv.cuinfo           --------------------------
	.section	.note.nv.cuinfo,"",@"SHT_NOTE"
	.sectionflags	@"SHF_NOTE_NV_CUINFO"
        /*0018*/ 	.short	0x0002
        /*001a*/ 	.short	0x0064
        /*001c*/ 	.short	0x0082
	.zero		2


//--------------------- .nv.info                  --------------------------
	.section	.nv.info,"",@"SHT_CUDA_INFO"
	.align	4


	//----- nvinfo : EIATTR_REGCOUNT
	.align		4
        /*0000*/ 	.byte	0x04, 0x2f
        /*0002*/ 	.short	(.L_1 - .L_0)
	.align		4
.L_0:
        /*0004*/ 	.word	index@(_Z8identitylPiS_)
        /*0008*/ 	.word	0x00000008


	//----- nvinfo : EIATTR_FRAME_SIZE
	.align		4
.L_1:
        /*000c*/ 	.byte	0x04, 0x11
        /*000e*/ 	.short	(.L_3 - .L_2)
	.align		4
.L_2:
        /*0010*/ 	.word	index@(_Z8identitylPiS_)
        /*0014*/ 	.word	0x00000000


	//----- nvinfo : EIATTR_MIN_STACK_SIZE
	.align		4
.L_3:
        /*0018*/ 	.byte	0x04, 0x12
        /*001a*/ 	.short	(.L_5 - .L_4)
	.align		4
.L_4:
        /*001c*/ 	.word	index@(_Z8identitylPiS_)
        /*0020*/ 	.word	0x00000000
.L_5:


//--------------------- .nv.compat                --------------------------
	.section	.nv.compat,"",@"SHT_CUDA_COMPAT_INFO"
	.align	4
        /*0000*/ 	.byte	0x02, 0x09, 0x00, 0x00, 0x02, 0x02, 0x01, 0x00, 0x02, 0x05, 0x05, 0x00, 0x03, 0x07, 0x01, 0x01
        /*0010*/ 	.byte	0x02, 0x03, 0x00, 0x00, 0x02, 0x06, 0x01, 0x00, 0x04, 0x0b, 0x08, 0x00, 0x09, 0x00, 0x00, 0x00
        /*0020*/ 	.byte	0x00, 0x00, 0x00, 0x00


//--------------------- .nv.info._Z8identitylPiS_ --------------------------
	.section	.nv.info._Z8identitylPiS_,"",@"SHT_CUDA_INFO"
	.sectionflags	@""
	.align	4


	//----- nvinfo : EIATTR_CUDA_API_VERSION
	.align		4
        /*0000*/ 	.byte	0x04, 0x37
        /*0002*/ 	.short	(.L_7 - .L_6)
.L_6:
        /*0004*/ 	.word	0x00000082


	//----- nvinfo : EIATTR_KPARAM_INFO
	.align		4
.L_7:
        /*0008*/ 	.byte	0x04, 0x17
        /*000a*/ 	.short	(.L_9 - .L_8)
.L_8:
        /*000c*/ 	.word	0x00000000
        /*0010*/ 	.short	0x0002
        /*0012*/ 	.short	0x0010
        /*0014*/ 	.byte	0x00, 0xf5, 0x21, 0x00


	//----- nvinfo : EIATTR_KPARAM_INFO
	.align		4
.L_9:
        /*0018*/ 	.byte	0x04, 0x17
        /*001a*/ 	.short	(.L_11 - .L_10)
.L_10:
        /*001c*/ 	.word	0x00000000
        /*0020*/ 	.short	0x0001
        /*0022*/ 	.short	0x0008
        /*0024*/ 	.byte	0x00, 0xf5, 0x21, 0x00


	//----- nvinfo : EIATTR_KPARAM_INFO
	.align		4
.L_11:
        /*0028*/ 	.byte	0x04, 0x17
        /*002a*/ 	.short	(.L_13 - .L_12)
.L_12:
        /*002c*/ 	.word	0x00000000
        /*0030*/ 	.short	0x0000
        /*0032*/ 	.short	0x0000
        /*0034*/ 	.byte	0x00, 0xf0, 0x21, 0x00


	//----- nvinfo : EIATTR_SPARSE_MMA_MASK
	.align		4
.L_13:
        /*0038*/ 	.byte	0x03, 0x50
        /*003a*/ 	.short	0x0000


	//----- nvinfo : EIATTR_MAXREG_COUNT
	.align		4
        /*003c*/ 	.byte	0x03, 0x1b
        /*003e*/ 	.short	0x00ff


	//----- nvinfo : EIATTR_MERCURY_ISA_VERSION
	.align		4
        /*0040*/ 	.byte	0x03, 0x5f
        /*0042*/ 	.short	0x0101


	//----- nvinfo : EIATTR_VRC_CTA_INIT_COUNT
	.align		4
        /*0044*/ 	.byte	0x02, 0x4a
	.zero		1
	.zero		1


	//----- nvinfo : EIATTR_EXIT_INSTR_OFFSETS
	.align		4
        /*0048*/ 	.byte	0x04, 0x1c
        /*004a*/ 	.short	(.L_15 - .L_14)


	//   ....[0]....
.L_14:
        /*004c*/ 	.word	0x00000090


	//   ....[1]....
        /*0050*/ 	.word	0x00000150


	//----- nvinfo : EIATTR_CBANK_PARAM_SIZE
	.align		4
.L_15:
        /*0054*/ 	.byte	0x03, 0x19
        /*0056*/ 	.short	0x0018


	//----- nvinfo : EIATTR_PARAM_CBANK
	.align		4
        /*0058*/ 	.byte	0x04, 0x0a
        /*005a*/ 	.short	(.L_17 - .L_16)
	.align		4
.L_16:
        /*005c*/ 	.word	index@(.nv.constant0._Z8identitylPiS_)
        /*0060*/ 	.short	0x0380
        /*0062*/ 	.short	0x0018


	//----- nvinfo : EIATTR_SW_WAR
	.align		4
.L_17:
        /*0064*/ 	.byte	0x04, 0x36
        /*0066*/ 	.short	(.L_19 - .L_18)
.L_18:
        /*0068*/ 	.word	0x00000008
.L_19:


//--------------------- .nv.callgraph             --------------------------
	.section	.nv.callgraph,"",@"SHT_CUDA_CALLGRAPH"
	.align	4
	.sectionentsize	8
	.align		4
        /*0000*/ 	.word	0x00000000
	.align		4
        /*0004*/ 	.word	0xffffffff
	.align		4
        /*0008*/ 	.word	0x00000000
	.align		4
        /*000c*/ 	.word	0xfffffffe
	.align		4
        /*0010*/ 	.word	0x00000000
	.align		4
        /*0014*/ 	.word	0xfffffffd
	.align		4
        /*0018*/ 	.word	0x00000000
	.align		4
        /*001c*/ 	.word	0xfffffffc


//--------------------- .text._Z8identitylPiS_    --------------------------
	.section	.text._Z8identitylPiS_,"ax",@progbits
	.align	128
        .global         _Z8identitylPiS_
        .type           _Z8identitylPiS_,@function
        .size           _Z8identitylPiS_,(.L_x_1 - _Z8identitylPiS_)
        .other          _Z8identitylPiS_,@"STO_CUDA_ENTRY STV_DEFAULT"
_Z8identitylPiS_:
.text._Z8identitylPiS_:
[----:B------:R-:W-:Y:S01]  /*0000*/  LDC R1, c[0x0][0x37c] ;  /* 0x0000df00ff017b82 */ /* 0x000fe20000000800 */
[----:B------:R-:W0:Y:S07]  /*0010*/  S2R R2, SR_TID.X ;  /* 0x0000000000027919 */ /* 0x000e2e0000002100 */
[----:B------:R-:W0:Y:S01]  /*0020*/  S2UR UR4, SR_CTAID.X ;  /* 0x00000000000479c3 */ /* 0x000e220000002500 */
[----:B------:R-:W1:Y:S01]  /*0030*/  LDCU.64 UR6, c[0x0][0x380] ;  /* 0x00007000ff0677ac */ /* 0x000e620008000a00 */
[----:B------:R-:W-:-:S06]  /*0040*/  IMAD.MOV.U32 R3, RZ, RZ, RZ ;  /* 0x000000ffff037224 */ /* 0x000fcc00078e00ff */
[----:B------:R-:W0:Y:S02]  /*0050*/  LDC R5, c[0x0][0x360] ;  /* 0x0000d800ff057b82 */ /* 0x000e240000000800 */
[----:B0-----:R-:W-:-:S03]  /*0060*/  IMAD.WIDE.U32 R2, R5, UR4, R2 ;  /* 0x0000000405027c25 */ /* 0x001fc6000f8e0002 */
[----:B-1----:R-:W-:-:S04]  /*0070*/  ISETP.GE.U32.AND P0, PT, R2, UR6, PT ;  /* 0x0000000602007c0c */ /* 0x002fc8000bf06070 */
[----:B------:R-:W-:-:S13]  /*0080*/  ISETP.GE.AND.EX P0, PT, R3, UR7, PT, P0 ;  /* 0x0000000703007c0c */ /* 0x000fda000bf06300 */
[----:B------:R-:W-:Y:S05]  /*0090*/  @P0 EXIT ;  /* 0x000000000000094d */ /* 0x000fea0003800000 */
[----:B------:R-:W0:Y:S01]  /*00a0*/  LDCU.64 UR6, c[0x0][0x388] ;  /* 0x00007100ff0677ac */ /* 0x000e220008000a00 */
[C---:B------:R-:W-:Y:S01]  /*00b0*/  IMAD.SHL.U32 R4, R2.reuse, 0x4, RZ ;  /* 0x0000000402047824 */ /* 0x040fe200078e00ff */
[----:B------:R-:W-:Y:S01]  /*00c0*/  SHF.L.U64.HI R0, R2, 0x2, R3 ;  /* 0x0000000202007819 */ /* 0x000fe20000010203 */
[----:B------:R-:W1:Y:S03]  /*00d0*/  LDCU.64 UR4, c[0x0][0x358] ;  /* 0x00006b00ff0477ac */ /* 0x000e660008000a00 */
[----:B0-----:R-:W-:-:S04]  /*00e0*/  IADD3 R2, P0, PT, R4, UR6, RZ ;  /* 0x0000000604027c10 */ /* 0x001fc8000ff1e0ff */
[----:B------:R-:W-:Y:S01]  /*00f0*/  IADD3.X R3, PT, PT, R0, UR7, RZ, P0, !PT ;  /* 0x0000000700037c10 */ /* 0x000fe200087fe4ff */
[----:B------:R-:W0:Y:S05]  /*0100*/  LDCU.64 UR6, c[0x0][0x390] ;  /* 0x00007200ff0677ac */ /* 0x000e2a0008000a00 */
[----:B-1----:R-:W2:Y:S01]  /*0110*/  LDG.E R3, desc[UR4][R2.64] ;  /* 0x0000000402037981 */ /* 0x002ea2000c1e1900 */
[----:B0-----:R-:W-:-:S04]  /*0120*/  IADD3 R4, P0, PT, R4, UR6, RZ ;  /* 0x0000000604047c10 */ /* 0x001fc8000ff1e0ff */
[----:B------:R-:W-:-:S05]  /*0130*/  IADD3.X R5, PT, PT, R0, UR7, RZ, P0, !PT ;  /* 0x0000000700057c10 */ /* 0x000fca00087fe4ff */
[----:B--2---:R-:W-:Y:S01]  /*0140*/  STG.E desc[UR4][R4.64], R3 ;  /* 0x0000000304007986 */ /* 0x004fe2000c101904 */
[----:B------:R-:W-:Y:S05]  /*0150*/  EXIT ;  /* 0x000000000000794d */ /* 0x000fea0003800000 */
.L_x_0:
[----:B------:R-:W-:-:S00]  /*0160*/  BRA `(.L_x_0) ;  /* 0xfffffffc00fc7947 */ /* 0x000fc0000383ffff */
[----:B------:R-:W-:-:S00]  /*0170*/  NOP ;  /* 0x0000000000007918 */ /* 0x000fc00000000000 */
        /* <DEDUP_REMOVED lines=8> */
.L_x_1:


//--------------------- .nv.shared.reserved.0     --------------------------
	.section	.nv.shared.reserved.0,"aw",@nobits
	.weak		__nv_reservedSMEM_offset_0_alias
	.size		__nv_reservedSMEM_offset_0_alias, 0, 64
	.other		__nv_reservedSMEM_offset_0_alias,@"STO_CUDA_RESERVED_SHARED STV_DEFAULT"
__nv_reservedSMEM_offset_0_alias:
	.zero		0
	.zero		64


//--------------------- .nv.constant0._Z8identitylPiS_ --------------------------
	.section	.nv.constant0._Z8identitylPiS_,"a",@progbits
	.sectionflags	@""
	.align	4
.nv.constant0._Z8identitylPiS_:
	.zero		920


//--------------------- SYMBOLS --------------------------

	.type		.nv.reservedSmem.offset0,@object
	.size		.nv.reservedSmem.offset0,0x4
